//
// Generated by NVIDIA NVVM Compiler
//
// Compiler Build ID: CL-36424714
// Cuda compilation tools, release 13.0, V13.0.88
// Based on NVVM 20.0.0
//

.version 9.0
.target sm_100
.address_size 64

	// .globl	_Z7blockedPfS_S_

.visible .entry _Z7blockedPfS_S_(
	.param .u64 .ptr .align 1 _Z7blockedPfS_S__param_0,
	.param .u64 .ptr .align 1 _Z7blockedPfS_S__param_1,
	.param .u64 .ptr .align 1 _Z7blockedPfS_S__param_2
)
{
	.reg .b32 	%r<5>;
	.reg .b32 	%f<4>;
	.reg .b64 	%rd<11>;

	ld.param.u64 	%rd1, [_Z7blockedPfS_S__param_0];
	ld.param.u64 	%rd2, [_Z7blockedPfS_S__param_1];
	ld.param.u64 	%rd3, [_Z7blockedPfS_S__param_2];
	cvta.to.global.u64 	%rd4, %rd3;
	cvta.to.global.u64 	%rd5, %rd2;
	cvta.to.global.u64 	%rd6, %rd1;
	mov.u32 	%r1, %ntid.x;
	mov.u32 	%r2, %ctaid.x;
	mov.u32 	%r3, %tid.x;
	mad.lo.s32 	%r4, %r1, %r2, %r3;
	mul.wide.u32 	%rd7, %r4, 4;
	add.s64 	%rd8, %rd6, %rd7;
	ld.global.f32 	%f1, [%rd8];
	add.s64 	%rd9, %rd5, %rd7;
	ld.global.f32 	%f2, [%rd9];
	mul.f32 	%f3, %f1, %f2;
	add.s64 	%rd10, %rd4, %rd7;
	st.global.f32 	[%rd10], %f3;
	ret;

}
	// .globl	_Z13many_elementsPfS_S_
.visible .entry _Z13many_elementsPfS_S_(
	.param .u64 .ptr .align 1 _Z13many_elementsPfS_S__param_0,
	.param .u64 .ptr .align 1 _Z13many_elementsPfS_S__param_1,
	.param .u64 .ptr .align 1 _Z13many_elementsPfS_S__param_2
)
{
	.reg .b32 	%r<6>;
	.reg .b32 	%f<97>;
	.reg .b64 	%rd<11>;

	ld.param.u64 	%rd1, [_Z13many_elementsPfS_S__param_0];
	ld.param.u64 	%rd2, [_Z13many_elementsPfS_S__param_1];
	ld.param.u64 	%rd3, [_Z13many_elementsPfS_S__param_2];
	mov.u32 	%r1, %ntid.x;
	mov.u32 	%r2, %ctaid.x;
	mov.u32 	%r3, %tid.x;
	mad.lo.s32 	%r4, %r1, %r2, %r3;
	shl.b32 	%r5, %r4, 5;
	cvta.to.global.u64 	%rd4, %rd1;
	cvta.to.global.u64 	%rd5, %rd2;
	cvta.to.global.u64 	%rd6, %rd3;
	mul.wide.u32 	%rd7, %r5, 4;
	add.s64 	%rd8, %rd4, %rd7;
	ld.global.f32 	%f1, [%rd8];
	add.s64 	%rd9, %rd5, %rd7;
	ld.global.f32 	%f2, [%rd9];
	mul.f32 	%f3, %f1, %f2;
	add.s64 	%rd10, %rd6, %rd7;
	st.global.f32 	[%rd10], %f3;
	ld.global.f32 	%f4, [%rd8+4];
	ld.global.f32 	%f5, [%rd9+4];
	mul.f32 	%f6, %f4, %f5;
	st.global.f32 	[%rd10+4], %f6;
	ld.global.f32 	%f7, [%rd8+8];
	ld.global.f32 	%f8, [%rd9+8];
	mul.f32 	%f9, %f7, %f8;
	st.global.f32 	[%rd10+8], %f9;
	ld.global.f32 	%f10, [%rd8+12];
	ld.global.f32 	%f11, [%rd9+12];
	mul.f32 	%f12, %f10, %f11;
	st.global.f32 	[%rd10+12], %f12;
	ld.global.f32 	%f13, [%rd8+16];
	ld.global.f32 	%f14, [%rd9+16];
	mul.f32 	%f15, %f13, %f14;
	st.global.f32 	[%rd10+16], %f15;
	ld.global.f32 	%f16, [%rd8+20];
	ld.global.f32 	%f17, [%rd9+20];
	mul.f32 	%f18, %f16, %f17;
	st.global.f32 	[%rd10+20], %f18;
	ld.global.f32 	%f19, [%rd8+24];
	ld.global.f32 	%f20, [%rd9+24];
	mul.f32 	%f21, %f19, %f20;
	st.global.f32 	[%rd10+24], %f21;
	ld.global.f32 	%f22, [%rd8+28];
	ld.global.f32 	%f23, [%rd9+28];
	mul.f32 	%f24, %f22, %f23;
	st.global.f32 	[%rd10+28], %f24;
	ld.global.f32 	%f25, [%rd8+32];
	ld.global.f32 	%f26, [%rd9+32];
	mul.f32 	%f27, %f25, %f26;
	st.global.f32 	[%rd10+32], %f27;
	ld.global.f32 	%f28, [%rd8+36];
	ld.global.f32 	%f29, [%rd9+36];
	mul.f32 	%f30, %f28, %f29;
	st.global.f32 	[%rd10+36], %f30;
	ld.global.f32 	%f31, [%rd8+40];
	ld.global.f32 	%f32, [%rd9+40];
	mul.f32 	%f33, %f31, %f32;
	st.global.f32 	[%rd10+40], %f33;
	ld.global.f32 	%f34, [%rd8+44];
	ld.global.f32 	%f35, [%rd9+44];
	mul.f32 	%f36, %f34, %f35;
	st.global.f32 	[%rd10+44], %f36;
	ld.global.f32 	%f37, [%rd8+48];
	ld.global.f32 	%f38, [%rd9+48];
	mul.f32 	%f39, %f37, %f38;
	st.global.f32 	[%rd10+48], %f39;
	ld.global.f32 	%f40, [%rd8+52];
	ld.global.f32 	%f41, [%rd9+52];
	mul.f32 	%f42, %f40, %f41;
	st.global.f32 	[%rd10+52], %f42;
	ld.global.f32 	%f43, [%rd8+56];
	ld.global.f32 	%f44, [%rd9+56];
	mul.f32 	%f45, %f43, %f44;
	st.global.f32 	[%rd10+56], %f45;
	ld.global.f32 	%f46, [%rd8+60];
	ld.global.f32 	%f47, [%rd9+60];
	mul.f32 	%f48, %f46, %f47;
	st.global.f32 	[%rd10+60], %f48;
	ld.global.f32 	%f49, [%rd8+64];
	ld.global.f32 	%f50, [%rd9+64];
	mul.f32 	%f51, %f49, %f50;
	st.global.f32 	[%rd10+64], %f51;
	ld.global.f32 	%f52, [%rd8+68];
	ld.global.f32 	%f53, [%rd9+68];
	mul.f32 	%f54, %f52, %f53;
	st.global.f32 	[%rd10+68], %f54;
	ld.global.f32 	%f55, [%rd8+72];
	ld.global.f32 	%f56, [%rd9+72];
	mul.f32 	%f57, %f55, %f56;
	st.global.f32 	[%rd10+72], %f57;
	ld.global.f32 	%f58, [%rd8+76];
	ld.global.f32 	%f59, [%rd9+76];
	mul.f32 	%f60, %f58, %f59;
	st.global.f32 	[%rd10+76], %f60;
	ld.global.f32 	%f61, [%rd8+80];
	ld.global.f32 	%f62, [%rd9+80];
	mul.f32 	%f63, %f61, %f62;
	st.global.f32 	[%rd10+80], %f63;
	ld.global.f32 	%f64, [%rd8+84];
	ld.global.f32 	%f65, [%rd9+84];
	mul.f32 	%f66, %f64, %f65;
	st.global.f32 	[%rd10+84], %f66;
	ld.global.f32 	%f67, [%rd8+88];
	ld.global.f32 	%f68, [%rd9+88];
	mul.f32 	%f69, %f67, %f68;
	st.global.f32 	[%rd10+88], %f69;
	ld.global.f32 	%f70, [%rd8+92];
	ld.global.f32 	%f71, [%rd9+92];
	mul.f32 	%f72, %f70, %f71;
	st.global.f32 	[%rd10+92], %f72;
	ld.global.f32 	%f73, [%rd8+96];
	ld.global.f32 	%f74, [%rd9+96];
	mul.f32 	%f75, %f73, %f74;
	st.global.f32 	[%rd10+96], %f75;
	ld.global.f32 	%f76, [%rd8+100];
	ld.global.f32 	%f77, [%rd9+100];
	mul.f32 	%f78, %f76, %f77;
	st.global.f32 	[%rd10+100], %f78;
	ld.global.f32 	%f79, [%rd8+104];
	ld.global.f32 	%f80, [%rd9+104];
	mul.f32 	%f81, %f79, %f80;
	st.global.f32 	[%rd10+104], %f81;
	ld.global.f32 	%f82, [%rd8+108];
	ld.global.f32 	%f83, [%rd9+108];
	mul.f32 	%f84, %f82, %f83;
	st.global.f32 	[%rd10+108], %f84;
	ld.global.f32 	%f85, [%rd8+112];
	ld.global.f32 	%f86, [%rd9+112];
	mul.f32 	%f87, %f85, %f86;
	st.global.f32 	[%rd10+112], %f87;
	ld.global.f32 	%f88, [%rd8+116];
	ld.global.f32 	%f89, [%rd9+116];
	mul.f32 	%f90, %f88, %f89;
	st.global.f32 	[%rd10+116], %f90;
	ld.global.f32 	%f91, [%rd8+120];
	ld.global.f32 	%f92, [%rd9+120];
	mul.f32 	%f93, %f91, %f92;
	st.global.f32 	[%rd10+120], %f93;
	ld.global.f32 	%f94, [%rd8+124];
	ld.global.f32 	%f95, [%rd9+124];
	mul.f32 	%f96, %f94, %f95;
	st.global.f32 	[%rd10+124], %f96;
	ret;

}


// ===== COMPILED SASS (sm_100) =====

	.target	sm_100

	.elftype	@"ET_EXEC"


//--------------------- .note.nv.tkinfo           --------------------------
	.section	.note.nv.tkinfo,"",@"SHT_NOTE"
	.sectionflags	@"SHF_NOTE_NV_TKINFO"
	.tkinfo
        /*0018*/ 	.word	0x00000002
        /*0030*/ 	.string	""
        /*0030*/ 	.string	"ptxas"
        /*0030*/ 	.string	"Cuda compilation tools, release 13.0, V13.0.88"
        /*0030*/ 	.string	"Build cuda_13.0.r13.0/compiler.36424714_0"
        /*0030*/ 	.string	"-arch sm_100 -m 64 "



//--------------------- .note.nv.cuinfo           --------------------------
	.section	.note.nv.cuinfo,"",@"SHT_NOTE"
	.sectionflags	@"SHF_NOTE_NV_CUINFO"
        /*0018*/ 	.short	0x0002
        /*001a*/ 	.short	0x0064
        /*001c*/ 	.short	0x0082
	.zero		2


//--------------------- .nv.info                  --------------------------
	.section	.nv.info,"",@"SHT_CUDA_INFO"
	.align	4


	//----- nvinfo : EIATTR_REGCOUNT
	.align		4
        /*0000*/ 	.byte	0x04, 0x2f
        /*0002*/ 	.short	(.L_1 - .L_0)
	.align		4
.L_0:
        /*0004*/ 	.word	index@(_Z7blockedPfS_S_)
        /*0008*/ 	.word	0x0000000c


	//----- nvinfo : EIATTR_FRAME_SIZE
	.align		4
.L_1:
        /*000c*/ 	.byte	0x04, 0x11
        /*000e*/ 	.short	(.L_3 - .L_2)
	.align		4
.L_2:
        /*0010*/ 	.word	index@(_Z7blockedPfS_S_)
        /*0014*/ 	.word	0x00000000


	//----- nvinfo : EIATTR_REGCOUNT
	.align		4
.L_3:
        /*0018*/ 	.byte	0x04, 0x2f
        /*001a*/ 	.short	(.L_5 - .L_4)
	.align		4
.L_4:
        /*001c*/ 	.word	index@(_Z13many_elementsPfS_S_)
        /*0020*/ 	.word	0x00000012


	//----- nvinfo : EIATTR_FRAME_SIZE
	.align		4
.L_5:
        /*0024*/ 	.byte	0x04, 0x11
        /*0026*/ 	.short	(.L_7 - .L_6)
	.align		4
.L_6:
        /*0028*/ 	.word	index@(_Z13many_elementsPfS_S_)
        /*002c*/ 	.word	0x00000000


	//----- nvinfo : EIATTR_MIN_STACK_SIZE
	.align		4
.L_7:
        /*0030*/ 	.byte	0x04, 0x12
        /*0032*/ 	.short	(.L_9 - .L_8)
	.align		4
.L_8:
        /*0034*/ 	.word	index@(_Z13many_elementsPfS_S_)
        /*0038*/ 	.word	0x00000000


	//----- nvinfo : EIATTR_MIN_STACK_SIZE
	.align		4
.L_9:
        /*003c*/ 	.byte	0x04, 0x12
        /*003e*/ 	.short	(.L_11 - .L_10)
	.align		4
.L_10:
        /*0040*/ 	.word	index@(_Z7blockedPfS_S_)
        /*0044*/ 	.word	0x00000000
.L_11:


//--------------------- .nv.compat                --------------------------
	.section	.nv.compat,"",@"SHT_CUDA_COMPAT_INFO"
	.align	4
        /*0000*/ 	.byte	0x02, 0x09, 0x00, 0x00, 0x02, 0x02, 0x01, 0x00, 0x02, 0x05, 0x05, 0x00, 0x03, 0x07, 0x01, 0x01
        /*0010*/ 	.byte	0x02, 0x03, 0x00, 0x00, 0x02, 0x06, 0x01, 0x00, 0x04, 0x0b, 0x08, 0x00, 0x09, 0x00, 0x00, 0x00
        /*0020*/ 	.byte	0x00, 0x00, 0x00, 0x00


//--------------------- .nv.info._Z13many_elementsPfS_S_ --------------------------
	.section	.nv.info._Z13many_elementsPfS_S_,"",@"SHT_CUDA_INFO"
	.sectionflags	@""
	.align	4


	//----- nvinfo : EIATTR_CUDA_API_VERSION
	.align		4
        /*0000*/ 	.byte	0x04, 0x37
        /*0002*/ 	.short	(.L_13 - .L_12)
.L_12:
        /*0004*/ 	.word	0x00000082


	//----- nvinfo : EIATTR_KPARAM_INFO
	.align		4
.L_13:
        /*0008*/ 	.byte	0x04, 0x17
        /*000a*/ 	.short	(.L_15 - .L_14)
.L_14:
        /*000c*/ 	.word	0x00000000
        /*0010*/ 	.short	0x0002
        /*0012*/ 	.short	0x0010
        /*0014*/ 	.byte	0x00, 0xf5, 0x21, 0x00


	//----- nvinfo : EIATTR_KPARAM_INFO
	.align		4
.L_15:
        /*0018*/ 	.byte	0x04, 0x17
        /*001a*/ 	.short	(.L_17 - .L_16)
.L_16:
        /*001c*/ 	.word	0x00000000
        /*0020*/ 	.short	0x0001
        /*0022*/ 	.short	0x0008
        /*0024*/ 	.byte	0x00, 0xf5, 0x21, 0x00


	//----- nvinfo : EIATTR_KPARAM_INFO
	.align		4
.L_17:
        /*0028*/ 	.byte	0x04, 0x17
        /*002a*/ 	.short	(.L_19 - .L_18)
.L_18:
        /*002c*/ 	.word	0x00000000
        /*0030*/ 	.short	0x0000
        /*0032*/ 	.short	0x0000
        /*0034*/ 	.byte	0x00, 0xf5, 0x21, 0x00


	//----- nvinfo : EIATTR_SPARSE_MMA_MASK
	.align		4
.L_19:
        /*0038*/ 	.byte	0x03, 0x50
        /*003a*/ 	.short	0x0000


	//----- nvinfo : EIATTR_MAXREG_COUNT
	.align		4
        /*003c*/ 	.byte	0x03, 0x1b
        /*003e*/ 	.short	0x00ff


	//----- nvinfo : EIATTR_MERCURY_ISA_VERSION
	.align		4
        /*0040*/ 	.byte	0x03, 0x5f
        /*0042*/ 	.short	0x0101


	//----- nvinfo : EIATTR_VRC_CTA_INIT_COUNT
	.align		4
        /*0044*/ 	.byte	0x02, 0x4a
	.zero		1
	.zero		1


	//----- nvinfo : EIATTR_EXIT_INSTR_OFFSETS
	.align		4
        /*0048*/ 	.byte	0x04, 0x1c
        /*004a*/ 	.short	(.L_21 - .L_20)


	//   ....[0]....
.L_20:
        /*004c*/ 	.word	0x000008d0


	//----- nvinfo : EIATTR_CBANK_PARAM_SIZE
	.align		4
.L_21:
        /*0050*/ 	.byte	0x03, 0x19
        /*0052*/ 	.short	0x0018


	//----- nvinfo : EIATTR_PARAM_CBANK
	.align		4
        /*0054*/ 	.byte	0x04, 0x0a
        /*0056*/ 	.short	(.L_23 - .L_22)
	.align		4
.L_22:
        /*0058*/ 	.word	index@(.nv.constant0._Z13many_elementsPfS_S_)
        /*005c*/ 	.short	0x0380
        /*005e*/ 	.short	0x0018


	//----- nvinfo : EIATTR_SW_WAR
	.align		4
.L_23:
        /*0060*/ 	.byte	0x04, 0x36
        /*0062*/ 	.short	(.L_25 - .L_24)
.L_24:
        /*0064*/ 	.word	0x00000008
.L_25:


//--------------------- .nv.info._Z7blockedPfS_S_ --------------------------
	.section	.nv.info._Z7blockedPfS_S_,"",@"SHT_CUDA_INFO"
	.sectionflags	@""
	.align	4


	//----- nvinfo : EIATTR_CUDA_API_VERSION
	.align		4
        /*0000*/ 	.byte	0x04, 0x37
        /*0002*/ 	.short	(.L_27 - .L_26)
.L_26:
        /*0004*/ 	.word	0x00000082


	//----- nvinfo : EIATTR_KPARAM_INFO
	.align		4
.L_27:
        /*0008*/ 	.byte	0x04, 0x17
        /*000a*/ 	.short	(.L_29 - .L_28)
.L_28:
        /*000c*/ 	.word	0x00000000
        /*0010*/ 	.short	0x0002
        /*0012*/ 	.short	0x0010
        /*0014*/ 	.byte	0x00, 0xf5, 0x21, 0x00


	//----- nvinfo : EIATTR_KPARAM_INFO
	.align		4
.L_29:
        /*0018*/ 	.byte	0x04, 0x17
        /*001a*/ 	.short	(.L_31 - .L_30)
.L_30:
        /*001c*/ 	.word	0x00000000
        /*0020*/ 	.short	0x0001
        /*0022*/ 	.short	0x0008
        /*0024*/ 	.byte	0x00, 0xf5, 0x21, 0x00


	//----- nvinfo : EIATTR_KPARAM_INFO
	.align		4
.L_31:
        /*0028*/ 	.byte	0x04, 0x17
        /*002a*/ 	.short	(.L_33 - .L_32)
.L_32:
        /*002c*/ 	.word	0x00000000
        /*0030*/ 	.short	0x0000
        /*0032*/ 	.short	0x0000
        /*0034*/ 	.byte	0x00, 0xf5, 0x21, 0x00


	//----- nvinfo : EIATTR_SPARSE_MMA_MASK
	.align		4
.L_33:
        /*0038*/ 	.byte	0x03, 0x50
        /*003a*/ 	.short	0x0000


	//----- nvinfo : EIATTR_MAXREG_COUNT
	.align		4
        /*003c*/ 	.byte	0x03, 0x1b
        /*003e*/ 	.short	0x00ff


	//----- nvinfo : EIATTR_MERCURY_ISA_VERSION
	.align		4
        /*0040*/ 	.byte	0x03, 0x5f
        /*0042*/ 	.short	0x0101


	//----- nvinfo : EIATTR_VRC_CTA_INIT_COUNT
	.align		4
        /*0044*/ 	.byte	0x02, 0x4a
	.zero		1
	.zero		1


	//----- nvinfo : EIATTR_EXIT_INSTR_OFFSETS
	.align		4
        /*0048*/ 	.byte	0x04, 0x1c
        /*004a*/ 	.short	(.L_35 - .L_34)


	//   ....[0]....
.L_34:
        /*004c*/ 	.word	0x00000100


	//----- nvinfo : EIATTR_CBANK_PARAM_SIZE
	.align		4
.L_35:
        /*0050*/ 	.byte	0x03, 0x19
        /*0052*/ 	.short	0x0018


	//----- nvinfo : EIATTR_PARAM_CBANK
	.align		4
        /*0054*/ 	.byte	0x04, 0x0a
        /*0056*/ 	.short	(.L_37 - .L_36)
	.align		4
.L_36:
        /*0058*/ 	.word	index@(.nv.constant0._Z7blockedPfS_S_)
        /*005c*/ 	.short	0x0380
        /*005e*/ 	.short	0x0018


	//----- nvinfo : EIATTR_SW_WAR
	.align		4
.L_37:
        /*0060*/ 	.byte	0x04, 0x36
        /*0062*/ 	.short	(.L_39 - .L_38)
.L_38:
        /*0064*/ 	.word	0x00000008
.L_39:


//--------------------- .nv.callgraph             --------------------------
	.section	.nv.callgraph,"",@"SHT_CUDA_CALLGRAPH"
	.align	4
	.sectionentsize	8
	.align		4
        /*0000*/ 	.word	0x00000000
	.align		4
        /*0004*/ 	.word	0xffffffff
	.align		4
        /*0008*/ 	.word	0x00000000
	.align		4
        /*000c*/ 	.word	0xfffffffe
	.align		4
        /*0010*/ 	.word	0x00000000
	.align		4
        /*0014*/ 	.word	0xfffffffd
	.align		4
        /*0018*/ 	.word	0x00000000
	.align		4
        /*001c*/ 	.word	0xfffffffc


//--------------------- .text._Z13many_elementsPfS_S_ --------------------------
	.section	.text._Z13many_elementsPfS_S_,"ax",@progbits
	.align	128
        .global         _Z13many_elementsPfS_S_
        .type           _Z13many_elementsPfS_S_,@function
        .size           _Z13many_elementsPfS_S_,(.L_x_2 - _Z13many_elementsPfS_S_)
        .other          _Z13many_elementsPfS_S_,@"STO_CUDA_ENTRY STV_DEFAULT"
_Z13many_elementsPfS_S_:
.text._Z13many_elementsPfS_S_:
[----:B------:R-:W-:Y:S01]  /*0000*/  LDC R1, c[0x0][0x37c] ;  /* 0x0000df00ff017b82 */ /* 0x000fe20000000800 */
[----:B------:R-:W0:Y:S01]  /*0010*/  S2R R0, SR_CTAID.X ;  /* 0x0000000000007919 */ /* 0x000e220000002500 */
[----:B------:R-:W0:Y:S06]  /*0020*/  LDCU UR6, c[0x0][0x360] ;  /* 0x00006c00ff0677ac */ /* 0x000e2c0008000800 */
[----:B------:R-:W1:Y:S01]  /*0030*/  LDC.64 R2, c[0x0][0x380] ;  /* 0x0000e000ff027b82 */ /* 0x000e620000000a00 */
[----:B------:R-:W0:Y:S01]  /*0040*/  S2R R7, SR_TID.X ;  /* 0x0000000000077919 */ /* 0x000e220000002100 */
[----:B------:R-:W2:Y:S06]  /*0050*/  LDCU.64 UR4, c[0x0][0x358] ;  /* 0x00006b00ff0477ac */ /* 0x000eac0008000a00 */
[----:B------:R-:W3:Y:S01]  /*0060*/  LDC.64 R4, c[0x0][0x388] ;  /* 0x0000e200ff047b82 */ /* 0x000ee20000000a00 */
[----:B0-----:R-:W-:-:S07]  /*0070*/  IMAD R0, R0, UR6, R7 ;  /* 0x0000000600007c24 */ /* 0x001fce000f8e0207 */
[----:B------:R-:W0:Y:S01]  /*0080*/  LDC.64 R6, c[0x0][0x390] ;  /* 0x0000e400ff067b82 */ /* 0x000e220000000a00 */
[----:B------:R-:W-:-:S05]  /*0090*/  SHF.L.U32 R9, R0, 0x5, RZ ;  /* 0x0000000500097819 */ /* 0x000fca00000006ff */
[----:B-1----:R-:W-:-:S04]  /*00a0*/  IMAD.WIDE.U32 R2, R9, 0x4, R2 ;  /* 0x0000000409027825 */ /* 0x002fc800078e0002 */
[C---:B---3--:R-:W-:Y:S01]  /*00b0*/  IMAD.WIDE.U32 R4, R9.reuse, 0x4, R4 ;  /* 0x0000000409047825 */ /* 0x048fe200078e0004 */
[----:B--2---:R-:W2:Y:S04]  /*00c0*/  LDG.E R0, desc[UR4][R2.64] ;  /* 0x0000000402007981 */ /* 0x004ea8000c1e1900 */
[----:B------:R-:W2:Y:S01]  /*00d0*/  LDG.E R11, desc[UR4][R4.64] ;  /* 0x00000004040b7981 */ /* 0x000ea2000c1e1900 */
[----:B0-----:R-:W-:-:S04]  /*00e0*/  IMAD.WIDE.U32 R6, R9, 0x4, R6 ;  /* 0x0000000409067825 */ /* 0x001fc800078e0006 */
[----:B--2---:R-:W-:-:S05]  /*00f0*/  FMUL R11, R0, R11 ;  /* 0x0000000b000b7220 */ /* 0x004fca0000400000 */
[----:B------:R0:W-:Y:S04]  /*0100*/  STG.E desc[UR4][R6.64], R11 ;  /* 0x0000000b06007986 */ /* 0x0001e8000c101904 */
[----:B------:R-:W2:Y:S04]  /*0110*/  LDG.E R0, desc[UR4][R2.64+0x4] ;  /* 0x0000040402007981 */ /* 0x000ea8000c1e1900 */
[----:B------:R-:W2:Y:S02]  /*0120*/  LDG.E R9, desc[UR4][R4.64+0x4] ;  /* 0x0000040404097981 */ /* 0x000ea4000c1e1900 */
[----:B--2---:R-:W-:-:S05]  /*0130*/  FMUL R9, R0, R9 ;  /* 0x0000000900097220 */ /* 0x004fca0000400000 */
[----:B------:R1:W-:Y:S04]  /*0140*/  STG.E desc[UR4][R6.64+0x4], R9 ;  /* 0x0000040906007986 */ /* 0x0003e8000c101904 */
[----:B------:R-:W2:Y:S04]  /*0150*/  LDG.E R0, desc[UR4][R2.64+0x8] ;  /* 0x0000080402007981 */ /* 0x000ea8000c1e1900 */
[----:B------:R-:W2:Y:S02]  /*0160*/  LDG.E R13, desc[UR4][R4.64+0x8] ;  /* 0x00000804040d7981 */ /* 0x000ea4000c1e1900 */
[----:B--2---:R-:W-:-:S05]  /*0170*/  FMUL R13, R0, R13 ;  /* 0x0000000d000d7220 */ /* 0x004fca0000400000 */
[----:B------:R2:W-:Y:S04]  /*0180*/  STG.E desc[UR4][R6.64+0x8], R13 ;  /* 0x0000080d06007986 */ /* 0x0005e8000c101904 */
[----:B------:R-:W3:Y:S04]  /*0190*/  LDG.E R0, desc[UR4][R2.64+0xc] ;  /* 0x00000c0402007981 */ /* 0x000ee8000c1e1900 */
[----:B------:R-:W3:Y:S02]  /*01a0*/  LDG.E R15, desc[UR4][R4.64+0xc] ;  /* 0x00000c04040f7981 */ /* 0x000ee4000c1e1900 */
[----:B---3--:R-:W-:-:S05]  /*01b0*/  FMUL R15, R0, R15 ;  /* 0x0000000f000f7220 */ /* 0x008fca0000400000 */
[----:B------:R3:W-:Y:S04]  /*01c0*/  STG.E desc[UR4][R6.64+0xc], R15 ;  /* 0x00000c0f06007986 */ /* 0x0007e8000c101904 */
[----:B------:R-:W4:Y:S04]  /*01d0*/  LDG.E R0, desc[UR4][R2.64+0x10] ;  /* 0x0000100402007981 */ /* 0x000f28000c1e1900 */
[----:B0-----:R-:W4:Y:S02]  /*01e0*/  LDG.E R11, desc[UR4][R4.64+0x10] ;  /* 0x00001004040b7981 */ /* 0x001f24000c1e1900 */
[----:B----4-:R-:W-:-:S05]  /*01f0*/  FMUL R11, R0, R11 ;  /* 0x0000000b000b7220 */ /* 0x010fca0000400000 */
[----:B------:R0:W-:Y:S04]  /*0200*/  STG.E desc[UR4][R6.64+0x10], R11 ;  /* 0x0000100b06007986 */ /* 0x0001e8000c101904 */
[----:B------:R-:W4:Y:S04]  /*0210*/  LDG.E R0, desc[UR4][R2.64+0x14] ;  /* 0x0000140402007981 */ /* 0x000f28000c1e1900 */
[----:B-1----:R-:W4:Y:S02]  /*0220*/  LDG.E R9, desc[UR4][R4.64+0x14] ;  /* 0x0000140404097981 */ /* 0x002f24000c1e1900 */
[----:B----4-:R-:W-:-:S05]  /*0230*/  FMUL R9, R0, R9 ;  /* 0x0000000900097220 */ /* 0x010fca0000400000 */
[----:B------:R1:W-:Y:S04]  /*0240*/  STG.E desc[UR4][R6.64+0x14], R9 ;  /* 0x0000140906007986 */ /* 0x0003e8000c101904 */
[----:B------:R-:W4:Y:S04]  /*0250*/  LDG.E R0, desc[UR4][R2.64+0x18] ;  /* 0x0000180402007981 */ /* 0x000f28000c1e1900 */
[----:B--2---:R-:W4:Y:S02]  /*0260*/  LDG.E R13, desc[UR4][R4.64+0x18] ;  /* 0x00001804040d7981 */ /* 0x004f24000c1e1900 */
[----:B----4-:R-:W-:-:S05]  /*0270*/  FMUL R13, R0, R13 ;  /* 0x0000000d000d7220 */ /* 0x010fca0000400000 */
[----:B------:R2:W-:Y:S04]  /*0280*/  STG.E desc[UR4][R6.64+0x18], R13 ;  /* 0x0000180d06007986 */ /* 0x0005e8000c101904 */
[----:B------:R-:W4:Y:S04]  /*0290*/  LDG.E R0, desc[UR4][R2.64+0x1c] ;  /* 0x00001c0402007981 */ /* 0x000f28000c1e1900 */
[----:B---3--:R-:W4:Y:S02]  /*02a0*/  LDG.E R15, desc[UR4][R4.64+0x1c] ;  /* 0x00001c04040f7981 */ /* 0x008f24000c1e1900 */
[----:B----4-:R-:W-:-:S05]  /*02b0*/  FMUL R15, R0, R15 ;  /* 0x0000000f000f7220 */ /* 0x010fca0000400000 */
        /* <DEDUP_REMOVED lines=84> */
[----:B------:R-:W-:Y:S04]  /*0800*/  STG.E desc[UR4][R6.64+0x70], R11 ;  /* 0x0000700b06007986 */ /* 0x000fe8000c101904 */
[----:B------:R-:W4:Y:S04]  /*0810*/  LDG.E R0, desc[UR4][R2.64+0x74] ;  /* 0x0000740402007981 */ /* 0x000f28000c1e1900 */
[----:B-1----:R-:W4:Y:S02]  /*0820*/  LDG.E R9, desc[UR4][R4.64+0x74] ;  /* 0x0000740404097981 */ /* 0x002f24000c1e1900 */
[----:B----4-:R-:W-:-:S05]  /*0830*/  FMUL R9, R0, R9 ;  /* 0x0000000900097220 */ /* 0x010fca0000400000 */
[----:B------:R-:W-:Y:S04]  /*0840*/  STG.E desc[UR4][R6.64+0x74], R9 ;  /* 0x0000740906007986 */ /* 0x000fe8000c101904 */
[----:B------:R-:W4:Y:S04]  /*0850*/  LDG.E R0, desc[UR4][R2.64+0x78] ;  /* 0x0000780402007981 */ /* 0x000f28000c1e1900 */
[----:B--2---:R-:W4:Y:S02]  /*0860*/  LDG.E R13, desc[UR4][R4.64+0x78] ;  /* 0x00007804040d7981 */ /* 0x004f24000c1e1900 */
[----:B----4-:R-:W-:-:S05]  /*0870*/  FMUL R13, R0, R13 ;  /* 0x0000000d000d7220 */ /* 0x010fca0000400000 */
[----:B------:R-:W-:Y:S04]  /*0880*/  STG.E desc[UR4][R6.64+0x78], R13 ;  /* 0x0000780d06007986 */ /* 0x000fe8000c101904 */
[----:B------:R-:W2:Y:S04]  /*0890*/  LDG.E R0, desc[UR4][R2.64+0x7c] ;  /* 0x00007c0402007981 */ /* 0x000ea8000c1e1900 */
[----:B---3--:R-:W2:Y:S02]  /*08a0*/  LDG.E R15, desc[UR4][R4.64+0x7c] ;  /* 0x00007c04040f7981 */ /* 0x008ea4000c1e1900 */
[----:B--2---:R-:W-:-:S05]  /*08b0*/  FMUL R15, R0, R15 ;  /* 0x0000000f000f7220 */ /* 0x004fca0000400000 */
[----:B------:R-:W-:Y:S01]  /*08c0*/  STG.E desc[UR4][R6.64+0x7c], R15 ;  /* 0x00007c0f06007986 */ /* 0x000fe2000c101904 */
[----:B------:R-:W-:Y:S05]  /*08d0*/  EXIT ;  /* 0x000000000000794d */ /* 0x000fea0003800000 */
.L_x_0:
[----:B------:R-:W-:-:S00]  /*08e0*/  BRA `(.L_x_0) ;  /* 0xfffffffc00fc7947 */ /* 0x000fc0000383ffff */
[----:B------:R-:W-:-:S00]  /*08f0*/  NOP ;  /* 0x0000000000007918 */ /* 0x000fc00000000000 */
        /* <DEDUP_REMOVED lines=8> */
.L_x_2:


//--------------------- .text._Z7blockedPfS_S_    --------------------------
	.section	.text._Z7blockedPfS_S_,"ax",@progbits
	.align	128
        .global         _Z7blockedPfS_S_
        .type           _Z7blockedPfS_S_,@function
        .size           _Z7blockedPfS_S_,(.L_x_3 - _Z7blockedPfS_S_)
        .other          _Z7blockedPfS_S_,@"STO_CUDA_ENTRY STV_DEFAULT"
_Z7blockedPfS_S_:
.text._Z7blockedPfS_S_:
[----:B------:R-:W-:Y:S01]  /*0000*/  LDC R1, c[0x0][0x37c] ;  /* 0x0000df00ff017b82 */ /* 0x000fe20000000800 */
[----:B------:R-:W0:Y:S07]  /*0010*/  S2R R9, SR_CTAID.X ;  /* 0x0000000000097919 */ /* 0x000e2e0000002500 */
[----:B------:R-:W1:Y:S01]  /*0020*/  LDC.64 R2, c[0x0][0x380] ;  /* 0x0000e000ff027b82 */ /* 0x000e620000000a00 */
[----:B------:R-:W0:Y:S01]  /*0030*/  LDCU UR6, c[0x0][0x360] ;  /* 0x00006c00ff0677ac */ /* 0x000e220008000800 */
[----:B------:R-:W0:Y:S01]  /*0040*/  S2R R0, SR_TID.X ;  /* 0x0000000000007919 */ /* 0x000e220000002100 */
[----:B------:R-:W2:Y:S05]  /*0050*/  LDCU.64 UR4, c[0x0][0x358] ;  /* 0x00006b00ff0477ac */ /* 0x000eaa0008000a00 */
[----:B------:R-:W3:Y:S08]  /*0060*/  LDC.64 R4, c[0x0][0x388] ;  /* 0x0000e200ff047b82 */ /* 0x000ef00000000a00 */
[----:B------:R-:W4:Y:S01]  /*0070*/  LDC.64 R6, c[0x0][0x390] ;  /* 0x0000e400ff067b82 */ /* 0x000f220000000a00 */
[----:B0-----:R-:W-:-:S04]  /*0080*/  IMAD R9, R9, UR6, R0 ;  /* 0x0000000609097c24 */ /* 0x001fc8000f8e0200 */
[----:B-1----:R-:W-:-:S04]  /*0090*/  IMAD.WIDE.U32 R2, R9, 0x4, R2 ;  /* 0x0000000409027825 */ /* 0x002fc800078e0002 */
[C---:B---3--:R-:W-:Y:S02]  /*00a0*/  IMAD.WIDE.U32 R4, R9.reuse, 0x4, R4 ;  /* 0x0000000409047825 */ /* 0x048fe400078e0004 */
[----:B--2---:R-:W2:Y:S04]  /*00b0*/  LDG.E R2, desc[UR4][R2.64] ;  /* 0x0000000402027981 */ /* 0x004ea8000c1e1900 */
[----:B------:R-:W2:Y:S01]  /*00c0*/  LDG.E R5, desc[UR4][R4.64] ;  /* 0x0000000404057981 */ /* 0x000ea2000c1e1900 */
[----:B----4-:R-:W-:-:S04]  /*00d0*/  IMAD.WIDE.U32 R6, R9, 0x4, R6 ;  /* 0x0000000409067825 */ /* 0x010fc800078e0006 */
[----:B--2---:R-:W-:-:S05]  /*00e0*/  FMUL R9, R2, R5 ;  /* 0x0000000502097220 */ /* 0x004fca0000400000 */
[----:B------:R-:W-:Y:S01]  /*00f0*/  STG.E desc[UR4][R6.64], R9 ;  /* 0x0000000906007986 */ /* 0x000fe2000c101904 */
[----:B------:R-:W-:Y:S05]  /*0100*/  EXIT ;  /* 0x000000000000794d */ /* 0x000fea0003800000 */
.L_x_1:
        /* <DEDUP_REMOVED lines=15> */
.L_x_3:


//--------------------- .nv.shared.reserved.0     --------------------------
	.section	.nv.shared.reserved.0,"aw",@nobits
	.weak		__nv_reservedSMEM_offset_0_alias
	.size		__nv_reservedSMEM_offset_0_alias, 0, 64
	.other		__nv_reservedSMEM_offset_0_alias,@"STO_CUDA_RESERVED_SHARED STV_DEFAULT"
__nv_reservedSMEM_offset_0_alias:
	.zero		0
	.zero		64


//--------------------- .nv.constant0._Z13many_elementsPfS_S_ --------------------------
	.section	.nv.constant0._Z13many_elementsPfS_S_,"a",@progbits
	.sectionflags	@""
	.align	4
.nv.constant0._Z13many_elementsPfS_S_:
	.zero		920


//--------------------- .nv.constant0._Z7blockedPfS_S_ --------------------------
	.section	.nv.constant0._Z7blockedPfS_S_,"a",@progbits
	.sectionflags	@""
	.align	4
.nv.constant0._Z7blockedPfS_S_:
	.zero		920


//--------------------- SYMBOLS --------------------------

	.type		.nv.reservedSmem.offset0,@object
	.size		.nv.reservedSmem.offset0,0x4
